	.headerflags	@"EF_CUDA_TEXMODE_UNIFIED EF_CUDA_64BIT_ADDRESS EF_CUDA_ACCELERATORS EF_CUDA_SM90 EF_CUDA_VIRTUAL_SM(EF_CUDA_SM90)"
	.elftype	@"ET_EXEC"


//--------------------- .nv.info                  --------------------------
	.section	.nv.info,"",@"SHT_CUDA_INFO"
	.align	4


	//----- nvinfo : EIATTR_REGCOUNT
	.align		4
        /*0000*/ 	.byte	0x04, 0x2f
        /*0002*/ 	.short	(.L_3 - .L_2)
	.align		4
.L_2:
        /*0004*/ 	.word	index@(triton_poi_fused__native_batch_norm_legit_no_training_reflection_pad2d_relu_18)
        /*0008*/ 	.word	0x00000020


	//----- nvinfo : EIATTR_MIN_STACK_SIZE
	.align		4
.L_3:
        /*000c*/ 	.byte	0x04, 0x12
        /*000e*/ 	.short	(.L_5 - .L_4)
	.align		4
.L_4:
        /*0010*/ 	.word	index@(triton_poi_fused__native_batch_norm_legit_no_training_reflection_pad2d_relu_18)
        /*0014*/ 	.word	0x00000000


	//----- nvinfo : EIATTR_FRAME_SIZE
	.align		4
.L_5:
        /*0018*/ 	.byte	0x04, 0x11
        /*001a*/ 	.short	(.L_7 - .L_6)
	.align		4
.L_6:
        /*001c*/ 	.word	index@(triton_poi_fused__native_batch_norm_legit_no_training_reflection_pad2d_relu_18)
        /*0020*/ 	.word	0x00000000


	//----- nvinfo : EIATTR_MIN_STACK_SIZE
	.align		4
.L_7:
        /*0024*/ 	.byte	0x04, 0x12
        /*0026*/ 	.short	(.L_9 - .L_8)
	.align		4
.L_8:
        /*0028*/ 	.word	index@(triton_poi_fused__native_batch_norm_legit_no_training_reflection_pad2d_relu_18)
        /*002c*/ 	.word	0x00000000
.L_9:


//--------------------- .nv.info.triton_poi_fused__native_batch_norm_legit_no_training_reflection_pad2d_relu_18 --------------------------
	.section	.nv.info.triton_poi_fused__native_batch_norm_legit_no_training_reflection_pad2d_relu_18,"",@"SHT_CUDA_INFO"
	.sectionflags	@""
	.align	4


	//----- nvinfo : EIATTR_CUDA_API_VERSION
	.align		4
        /*0000*/ 	.byte	0x04, 0x37
        /*0002*/ 	.short	(.L_11 - .L_10)
.L_10:
        /*0004*/ 	.word	0x0000007c


	//----- nvinfo : EIATTR_KPARAM_INFO
	.align		4
.L_11:
        /*0008*/ 	.byte	0x04, 0x17
        /*000a*/ 	.short	(.L_13 - .L_12)
.L_12:
        /*000c*/ 	.word	0x00000000
        /*0010*/ 	.short	0x0006
        /*0012*/ 	.short	0x0030
        /*0014*/ 	.byte	0x00, 0xf0, 0x11, 0x00


	//----- nvinfo : EIATTR_KPARAM_INFO
	.align		4
.L_13:
        /*0018*/ 	.byte	0x04, 0x17
        /*001a*/ 	.short	(.L_15 - .L_14)
.L_14:
        /*001c*/ 	.word	0x00000000
        /*0020*/ 	.short	0x0005
        /*0022*/ 	.short	0x0028
        /*0024*/ 	.byte	0x00, 0xf4, 0x21, 0x00


	//----- nvinfo : EIATTR_KPARAM_INFO
	.align		4
.L_15:
        /*0028*/ 	.byte	0x04, 0x17
        /*002a*/ 	.short	(.L_17 - .L_16)
.L_16:
        /*002c*/ 	.word	0x00000000
        /*0030*/ 	.short	0x0004
        /*0032*/ 	.short	0x0020
        /*0034*/ 	.byte	0x00, 0xf4, 0x21, 0x00


	//----- nvinfo : EIATTR_KPARAM_INFO
	.align		4
.L_17:
        /*0038*/ 	.byte	0x04, 0x17
        /*003a*/ 	.short	(.L_19 - .L_18)
.L_18:
        /*003c*/ 	.word	0x00000000
        /*0040*/ 	.short	0x0003
        /*0042*/ 	.short	0x0018
        /*0044*/ 	.byte	0x00, 0xf4, 0x21, 0x00


	//----- nvinfo : EIATTR_KPARAM_INFO
	.align		4
.L_19:
        /*0048*/ 	.byte	0x04, 0x17
        /*004a*/ 	.short	(.L_21 - .L_20)
.L_20:
        /*004c*/ 	.word	0x00000000
        /*0050*/ 	.short	0x0002
        /*0052*/ 	.short	0x0010
        /*0054*/ 	.byte	0x00, 0xf4, 0x21, 0x00


	//----- nvinfo : EIATTR_KPARAM_INFO
	.align		4
.L_21:
        /*0058*/ 	.byte	0x04, 0x17
        /*005a*/ 	.short	(.L_23 - .L_22)
.L_22:
        /*005c*/ 	.word	0x00000000
        /*0060*/ 	.short	0x0001
        /*0062*/ 	.short	0x0008
        /*0064*/ 	.byte	0x00, 0xf4, 0x21, 0x00


	//----- nvinfo : EIATTR_KPARAM_INFO
	.align		4
.L_23:
        /*0068*/ 	.byte	0x04, 0x17
        /*006a*/ 	.short	(.L_25 - .L_24)
.L_24:
        /*006c*/ 	.word	0x00000000
        /*0070*/ 	.short	0x0000
        /*0072*/ 	.short	0x0000
        /*0074*/ 	.byte	0x00, 0xf4, 0x21, 0x00


	//----- nvinfo : EIATTR_SPARSE_MMA_MASK
	.align		4
.L_25:
        /*0078*/ 	.byte	0x03, 0x50
        /*007a*/ 	.short	0x0000


	//----- nvinfo : EIATTR_MAXREG_COUNT
	.align		4
        /*007c*/ 	.byte	0x03, 0x1b
        /*007e*/ 	.short	0x00ff


	//----- nvinfo : EIATTR_EXIT_INSTR_OFFSETS
	.align		4
        /*0080*/ 	.byte	0x04, 0x1c
        /*0082*/ 	.short	(.L_27 - .L_26)


	//   ....[0]....
.L_26:
        /*0084*/ 	.word	0x00001060


	//----- nvinfo : EIATTR_REQNTID
	.align		4
.L_27:
        /*0088*/ 	.byte	0x04, 0x10
        /*008a*/ 	.short	(.L_29 - .L_28)
.L_28:
        /*008c*/ 	.word	0x00000080
        /*0090*/ 	.word	0x00000001
        /*0094*/ 	.word	0x00000001


	//----- nvinfo : EIATTR_CBANK_PARAM_SIZE
	.align		4
.L_29:
        /*0098*/ 	.byte	0x03, 0x19
        /*009a*/ 	.short	0x0034


	//----- nvinfo : EIATTR_PARAM_CBANK
	.align		4
        /*009c*/ 	.byte	0x04, 0x0a
        /*009e*/ 	.short	(.L_31 - .L_30)
	.align		4
.L_30:
        /*00a0*/ 	.word	index@(.nv.constant0.triton_poi_fused__native_batch_norm_legit_no_training_reflection_pad2d_relu_18)
        /*00a4*/ 	.short	0x0210
        /*00a6*/ 	.short	0x0034


	//----- nvinfo : EIATTR_SW_WAR
	.align		4
.L_31:
        /*00a8*/ 	.byte	0x04, 0x36
        /*00aa*/ 	.short	(.L_33 - .L_32)
.L_32:
        /*00ac*/ 	.word	0x00000008
.L_33:


//--------------------- .nv.callgraph             --------------------------
	.section	.nv.callgraph,"",@"SHT_CUDA_CALLGRAPH"
	.align	4
	.sectionentsize	8
	.align		4
        /*0000*/ 	.word	0x00000000
	.align		4
        /*0004*/ 	.word	0xffffffff
	.align		4
        /*0008*/ 	.word	0x00000000
	.align		4
        /*000c*/ 	.word	0xfffffffe
	.align		4
        /*0010*/ 	.word	0x00000000
	.align		4
        /*0014*/ 	.word	0xfffffffd
	.align		4
        /*0018*/ 	.word	0x00000000
	.align		4
        /*001c*/ 	.word	0xfffffffc


//--------------------- .nv.constant4             --------------------------
	.section	.nv.constant4,"a",@progbits
	.align	8
	.align		8
.nv.constant4:
        /*0000*/ 	.dword	_$_str
	.align		8
        /*0008*/ 	.dword	_$_str_$_2


//--------------------- .text.triton_poi_fused__native_batch_norm_legit_no_training_reflection_pad2d_relu_18 --------------------------
	.section	.text.triton_poi_fused__native_batch_norm_legit_no_training_reflection_pad2d_relu_18,"ax",@progbits
	.align	128
        .global         triton_poi_fused__native_batch_norm_legit_no_training_reflection_pad2d_relu_18
        .type           triton_poi_fused__native_batch_norm_legit_no_training_reflection_pad2d_relu_18,@function
        .size           triton_poi_fused__native_batch_norm_legit_no_training_reflection_pad2d_relu_18,(.L_x_1 - triton_poi_fused__native_batch_norm_legit_no_training_reflection_pad2d_relu_18)
        .other          triton_poi_fused__native_batch_norm_legit_no_training_reflection_pad2d_relu_18,@"STO_CUDA_ENTRY STV_DEFAULT"
triton_poi_fused__native_batch_norm_legit_no_training_reflection_pad2d_relu_18:
.text.triton_poi_fused__native_batch_norm_legit_no_training_reflection_pad2d_relu_18:
[----:B------:R-:W-:Y:S01]  /*0000*/  LDC R1, c[0x0][0x28] ;  /* 0x00000a00ff017b82 */ /* 0x000fe20000000800 */
[----:B------:R-:W1:Y:S07]  /*0010*/  S2R R0, SR_TID.X ;  /* 0x0000000000007919 */ /* 0x000e6e0000002100 */
[----:B------:R-:W2:Y:S01]  /*0020*/  LDC.64 R22, c[0x0][0x220] ;  /* 0x00008800ff167b82 */ /* 0x000ea20000000a00 */
[----:B------:R-:W-:Y:S01]  /*0030*/  ULDC.64 UR4, c[0x0][0x208] ;  /* 0x0000820000047ab9 */ /* 0x000fe20000000a00 */
[----:B------:R-:W3:Y:S01]  /*0040*/  S2R R5, SR_CTAID.X ;  /* 0x0000000000057919 */ /* 0x000ee20000002500 */
[----:B-1----:R-:W-:-:S05]  /*0050*/  IMAD.SHL.U32 R0, R0, 0x4, RZ ;  /* 0x0000000400007824 */ /* 0x002fca00078e00ff */
[----:B------:R-:W-:-:S05]  /*0060*/  LOP3.LUT R0, R0, 0x1fc, RZ, 0xc0, !PT ;  /* 0x000001fc00007812 */ /* 0x000fca00078ec0ff */
[----:B---3--:R-:W-:-:S04]  /*0070*/  IMAD R5, R5, 0x400, R0 ;  /* 0x0000040005057824 */ /* 0x008fc800078e0200 */
[C---:B------:R-:W-:Y:S01]  /*0080*/  VIADD R2, R5.reuse, 0x3 ;  /* 0x0000000305027836 */ /* 0x040fe20000000000 */
[----:B------:R-:W-:Y:S01]  /*0090*/  IADD3 R10, R5, 0x1, RZ ;  /* 0x00000001050a7810 */ /* 0x000fe20007ffe0ff */
[----:B------:R-:W-:Y:S01]  /*00a0*/  IMAD.HI R6, R5, 0x66666667, RZ ;  /* 0x6666666705067827 */ /* 0x000fe200078e02ff */
[----:B------:R-:W-:-:S03]  /*00b0*/  IADD3 R0, R5, 0x200, RZ ;  /* 0x0000020005007810 */ /* 0x000fc60007ffe0ff */
[----:B------:R-:W-:Y:S01]  /*00c0*/  IMAD.HI R11, R5, 0x51eb851f, RZ ;  /* 0x51eb851f050b7827 */ /* 0x000fe200078e02ff */
[----:B------:R-:W-:-:S03]  /*00d0*/  SHF.R.U32.HI R3, RZ, 0x1f, R6 ;  /* 0x0000001fff037819 */ /* 0x000fc60000011606 */
[----:B------:R-:W-:Y:S01]  /*00e0*/  IMAD.HI R12, R2, 0x66666667, RZ ;  /* 0x66666667020c7827 */ /* 0x000fe200078e02ff */
[----:B------:R-:W-:Y:S02]  /*00f0*/  SHF.R.U32.HI R14, RZ, 0x1f, R11 ;  /* 0x0000001fff0e7819 */ /* 0x000fe4000001160b */
[----:B------:R-:W-:Y:S01]  /*0100*/  LEA.HI.SX32 R6, R6, R3, 0x1e ;  /* 0x0000000306067211 */ /* 0x000fe200078ff2ff */
[----:B------:R-:W-:Y:S01]  /*0110*/  IMAD.HI R4, R10, 0x66666667, RZ ;  /* 0x666666670a047827 */ /* 0x000fe200078e02ff */
[----:B------:R-:W-:Y:S02]  /*0120*/  SHF.R.U32.HI R9, RZ, 0x1f, R12 ;  /* 0x0000001fff097819 */ /* 0x000fe4000001160c */
[----:B------:R-:W-:Y:S01]  /*0130*/  LEA.HI.SX32 R3, R11, R14, 0x1b ;  /* 0x0000000e0b037211 */ /* 0x000fe200078fdaff */
[----:B------:R-:W-:Y:S01]  /*0140*/  VIADD R8, R5, 0x2 ;  /* 0x0000000205087836 */ /* 0x000fe20000000000 */
[----:B------:R-:W-:Y:S01]  /*0150*/  SHF.R.U32.HI R7, RZ, 0x1f, R4 ;  /* 0x0000001fff077819 */ /* 0x000fe20000011604 */
[----:B------:R-:W-:Y:S01]  /*0160*/  IMAD.HI R18, R0, 0x51eb851f, RZ ;  /* 0x51eb851f00127827 */ /* 0x000fe200078e02ff */
[----:B------:R-:W-:-:S02]  /*0170*/  LEA.HI.SX32 R12, R12, R9, 0x1e ;  /* 0x000000090c0c7211 */ /* 0x000fc400078ff2ff */
[----:B------:R-:W-:Y:S01]  /*0180*/  LEA.HI.SX32 R7, R4, R7, 0x1e ;  /* 0x0000000704077211 */ /* 0x000fe200078ff2ff */
[----:B------:R-:W-:Y:S01]  /*0190*/  IMAD.HI R11, R8, 0x66666667, RZ ;  /* 0x66666667080b7827 */ /* 0x000fe200078e02ff */
[----:B------:R-:W-:-:S03]  /*01a0*/  SHF.R.U32.HI R19, RZ, 0x1f, R18 ;  /* 0x0000001fff137819 */ /* 0x000fc60000011612 */
[C---:B------:R-:W-:Y:S01]  /*01b0*/  VIADD R9, R5.reuse, 0x201 ;  /* 0x0000020105097836 */ /* 0x040fe20000000000 */
[----:B------:R-:W-:Y:S01]  /*01c0*/  SHF.R.U32.HI R4, RZ, 0x1f, R11 ;  /* 0x0000001fff047819 */ /* 0x000fe2000001160b */
[----:B------:R-:W-:Y:S01]  /*01d0*/  VIADD R28, R5, 0x203 ;  /* 0x00000203051c7836 */ /* 0x000fe20000000000 */
[----:B------:R-:W-:Y:S01]  /*01e0*/  LEA.HI.SX32 R18, R18, R19, 0x1b ;  /* 0x0000001312127211 */ /* 0x000fe200078fdaff */
[----:B------:R-:W-:Y:S01]  /*01f0*/  IMAD.HI R13, R0, 0x66666667, RZ ;  /* 0x66666667000d7827 */ /* 0x000fe200078e02ff */
[----:B------:R-:W-:-:S03]  /*0200*/  LEA.HI.SX32 R11, R11, R4, 0x1e ;  /* 0x000000040b0b7211 */ /* 0x000fc600078ff2ff */
[----:B------:R-:W-:Y:S01]  /*0210*/  IMAD.HI R15, R9, 0x66666667, RZ ;  /* 0x66666667090f7827 */ /* 0x000fe200078e02ff */
[----:B------:R-:W-:-:S03]  /*0220*/  SHF.R.U32.HI R4, RZ, 0x1f, R13 ;  /* 0x0000001fff047819 */ /* 0x000fc6000001160d */
[----:B------:R-:W-:Y:S01]  /*0230*/  IMAD.HI R17, R28, 0x66666667, RZ ;  /* 0x666666671c117827 */ /* 0x000fe200078e02ff */
[----:B------:R-:W-:-:S03]  /*0240*/  SHF.R.U32.HI R16, RZ, 0x1f, R15 ;  /* 0x0000001fff107819 */ /* 0x000fc6000001160f */
[----:B------:R-:W-:Y:S01]  /*0250*/  IMAD R14, R7, 0xa, RZ ;  /* 0x0000000a070e7824 */ /* 0x000fe200078e02ff */
[----:B------:R-:W-:Y:S01]  /*0260*/  SHF.R.U32.HI R20, RZ, 0x1f, R17 ;  /* 0x0000001fff147819 */ /* 0x000fe20000011611 */
[----:B------:R-:W-:Y:S01]  /*0270*/  IMAD.HI R19, R6, 0x66666667, RZ ;  /* 0x6666666706137827 */ /* 0x000fe200078e02ff */
[----:B------:R-:W-:Y:S02]  /*0280*/  LEA.HI.SX32 R7, R13, R4, 0x1e ;  /* 0x000000040d077211 */ /* 0x000fe400078ff2ff */
[----:B------:R-:W-:Y:S01]  /*0290*/  LEA.HI.SX32 R13, R15, R16, 0x1e ;  /* 0x000000100f0d7211 */ /* 0x000fe200078ff2ff */
[----:B------:R-:W-:Y:S01]  /*02a0*/  IMAD R15, R12, 0xa, RZ ;  /* 0x0000000a0c0f7824 */ /* 0x000fe200078e02ff */
[----:B------:R-:W-:Y:S01]  /*02b0*/  LEA.HI.SX32 R4, R17, R20, 0x1e ;  /* 0x0000001411047211 */ /* 0x000fe200078ff2ff */
[----:B------:R-:W-:Y:S01]  /*02c0*/  IMAD R12, R11, 0xa, RZ ;  /* 0x0000000a0b0c7824 */ /* 0x000fe200078e02ff */
[----:B------:R-:W-:Y:S02]  /*02d0*/  LOP3.LUT R17, RZ, R14, RZ, 0x33, !PT ;  /* 0x0000000eff117212 */ /* 0x000fe400078e33ff */
[----:B------:R-:W-:-:S02]  /*02e0*/  SHF.R.U32.HI R16, RZ, 0x1f, R19 ;  /* 0x0000001fff107819 */ /* 0x000fc40000011613 */
[----:B------:R-:W-:Y:S02]  /*02f0*/  IADD3 R10, R10, R17, RZ ;  /* 0x000000110a0a7210 */ /* 0x000fe40007ffe0ff */
[----:B------:R-:W-:Y:S01]  /*0300*/  LEA.HI.SX32 R14, R19, R16, 0x1e ;  /* 0x00000010130e7211 */ /* 0x000fe200078ff2ff */
[----:B------:R-:W-:Y:S01]  /*0310*/  IMAD.HI R16, R11, 0x66666667, RZ ;  /* 0x666666670b107827 */ /* 0x000fe200078e02ff */
[----:B------:R-:W-:Y:S02]  /*0320*/  LOP3.LUT R21, RZ, R15, RZ, 0x33, !PT ;  /* 0x0000000fff157212 */ /* 0x000fe400078e33ff */
[----:B------:R-:W-:Y:S01]  /*0330*/  LOP3.LUT R17, RZ, R12, RZ, 0x33, !PT ;  /* 0x0000000cff117212 */ /* 0x000fe200078e33ff */
[C---:B------:R-:W-:Y:S02]  /*0340*/  IMAD R15, R7.reuse, 0xa, RZ ;  /* 0x0000000a070f7824 */ /* 0x040fe400078e02ff */
[----:B------:R-:W-:-:S03]  /*0350*/  IMAD.HI R19, R7, 0x66666667, RZ ;  /* 0x6666666707137827 */ /* 0x000fc600078e02ff */
[----:B------:R-:W-:Y:S01]  /*0360*/  LOP3.LUT R15, RZ, R15, RZ, 0x33, !PT ;  /* 0x0000000fff0f7212 */ /* 0x000fe200078e33ff */
[----:B------:R-:W-:Y:S01]  /*0370*/  IMAD.IADD R8, R8, 0x1, R17 ;  /* 0x0000000108087824 */ /* 0x000fe200078e0211 */
[----:B------:R-:W-:Y:S01]  /*0380*/  SHF.R.U32.HI R17, RZ, 0x1f, R16 ;  /* 0x0000001fff117819 */ /* 0x000fe20000011610 */
[----:B------:R-:W-:Y:S01]  /*0390*/  IMAD.IADD R12, R2, 0x1, R21 ;  /* 0x00000001020c7824 */ /* 0x000fe200078e0215 */
[----:B------:R-:W-:Y:S01]  /*03a0*/  IADD3 R0, R0, R15, RZ ;  /* 0x0000000f00007210 */ /* 0x000fe20007ffe0ff */
[----:B------:R-:W-:Y:S01]  /*03b0*/  IMAD R2, R13, 0xa, RZ ;  /* 0x0000000a0d027824 */ /* 0x000fe200078e02ff */
[----:B------:R-:W-:Y:S01]  /*03c0*/  LEA.HI.SX32 R17, R16, R17, 0x1e ;  /* 0x0000001110117211 */ /* 0x000fe200078ff2ff */
[----:B------:R-:W-:Y:S01]  /*03d0*/  IMAD R15, R6, 0xa, RZ ;  /* 0x0000000a060f7824 */ /* 0x000fe200078e02ff */
[----:B------:R-:W-:Y:S01]  /*03e0*/  SHF.R.U32.HI R20, RZ, 0x1f, R19 ;  /* 0x0000001fff147819 */ /* 0x000fe20000011613 */
[----:B------:R-:W-:Y:S01]  /*03f0*/  IMAD R14, R14, 0xa, RZ ;  /* 0x0000000a0e0e7824 */ /* 0x000fe200078e02ff */
[----:B------:R-:W-:Y:S01]  /*0400*/  LOP3.LUT R2, RZ, R2, RZ, 0x33, !PT ;  /* 0x00000002ff027212 */ /* 0x000fe200078e33ff */
[----:B------:R-:W-:Y:S01]  /*0410*/  IMAD R17, R17, 0xa, RZ ;  /* 0x0000000a11117824 */ /* 0x000fe200078e02ff */
[----:B------:R-:W-:-:S02]  /*0420*/  SHF.R.S32.HI R16, RZ, 0x1f, R3 ;  /* 0x0000001fff107819 */ /* 0x000fc40000011403 */
[----:B------:R-:W-:Y:S01]  /*0430*/  LEA.HI.SX32 R13, R19, R20, 0x1e ;  /* 0x00000014130d7211 */ /* 0x000fe200078ff2ff */
[----:B------:R-:W-:Y:S01]  /*0440*/  IMAD.IADD R2, R9, 0x1, R2 ;  /* 0x0000000109027824 */ /* 0x000fe200078e0202 */
[----:B------:R-:W-:Y:S02]  /*0450*/  LOP3.LUT R20, RZ, R15, RZ, 0x33, !PT ;  /* 0x0000000fff147212 */ /* 0x000fe400078e33ff */
[----:B------:R-:W-:Y:S02]  /*0460*/  LEA.HI R16, R16, R3, RZ, 0x8 ;  /* 0x0000000310107211 */ /* 0x000fe400078f40ff */
[----:B------:R-:W-:Y:S01]  /*0470*/  LOP3.LUT R9, RZ, R14, RZ, 0x33, !PT ;  /* 0x0000000eff097212 */ /* 0x000fe200078e33ff */
[----:B------:R-:W-:Y:S01]  /*0480*/  IMAD.IADD R20, R5, 0x1, R20 ;  /* 0x0000000105147824 */ /* 0x000fe200078e0214 */
[----:B------:R-:W-:Y:S02]  /*0490*/  LOP3.LUT R14, RZ, R17, RZ, 0x33, !PT ;  /* 0x00000011ff0e7212 */ /* 0x000fe400078e33ff */
[----:B------:R-:W-:-:S02]  /*04a0*/  LOP3.LUT R16, R16, 0xffffff00, RZ, 0xc0, !PT ;  /* 0xffffff0010107812 */ /* 0x000fc400078ec0ff */
[----:B------:R-:W-:Y:S01]  /*04b0*/  IABS R20, R20 ;  /* 0x0000001400147213 */ /* 0x000fe20000000000 */
[----:B------:R-:W-:Y:S01]  /*04c0*/  IMAD.IADD R11, R11, 0x1, R14 ;  /* 0x000000010b0b7824 */ /* 0x000fe200078e020e */
[----:B------:R-:W-:Y:S01]  /*04d0*/  IABS R14, R10 ;  /* 0x0000000a000e7213 */ /* 0x000fe20000000000 */
[----:B------:R-:W-:Y:S01]  /*04e0*/  IMAD.IADD R24, R3, 0x1, -R16 ;  /* 0x0000000103187824 */ /* 0x000fe200078e0a10 */
[----:B------:R-:W-:Y:S02]  /*04f0*/  IABS R16, R12 ;  /* 0x0000000c00107213 */ /* 0x000fe40000000000 */
[----:B------:R-:W-:Y:S01]  /*0500*/  MOV R10, R20 ;  /* 0x00000014000a7202 */ /* 0x000fe20000000f00 */
[----:B------:R-:W-:Y:S01]  /*0510*/  IMAD.MOV.U32 R12, RZ, RZ, R14 ;  /* 0x000000ffff0c7224 */ /* 0x000fe200078e000e */
[----:B------:R-:W-:Y:S01]  /*0520*/  IABS R15, R8 ;  /* 0x00000008000f7213 */ /* 0x000fe20000000000 */
[----:B------:R-:W-:Y:S01]  /*0530*/  IMAD.MOV.U32 R14, RZ, RZ, R16 ;  /* 0x000000ffff0e7224 */ /* 0x000fe200078e0010 */
[----:B------:R-:W-:Y:S01]  /*0540*/  IADD3 R9, R6, R9, RZ ;  /* 0x0000000906097210 */ /* 0x000fe20007ffe0ff */
[----:B------:R-:W-:Y:S01]  /*0550*/  IMAD R6, R13, 0xa, RZ ;  /* 0x0000000a0d067824 */ /* 0x000fe200078e02ff */
[----:B------:R-:W-:Y:S01]  /*0560*/  IADD3 R8, R10, -0x7, RZ ;  /* 0xfffffff90a087810 */ /* 0x000fe20007ffe0ff */
[----:B------:R-:W-:Y:S01]  /*0570*/  IMAD.MOV.U32 R13, RZ, RZ, R15 ;  /* 0x000000ffff0d7224 */ /* 0x000fe200078e000f */
[----:B------:R-:W-:Y:S01]  /*0580*/  IABS R9, R9 ;  /* 0x0000000900097213 */ /* 0x000fe20000000000 */
[----:B------:R-:W-:Y:S01]  /*0590*/  VIADD R10, R12, 0xfffffff9 ;  /* 0xfffffff90c0a7836 */ /* 0x000fe20000000000 */
[----:B------:R-:W-:Y:S01]  /*05a0*/  IADD3 R12, R14, -0x7, RZ ;  /* 0xfffffff90e0c7810 */ /* 0x000fe20007ffe0ff */
[----:B--2---:R-:W-:Y:S01]  /*05b0*/  IMAD.WIDE R26, R24, 0x4, R22 ;  /* 0x00000004181a7825 */ /* 0x004fe200078e0216 */
[----:B------:R-:W-:-:S02]  /*05c0*/  IABS R14, R8 ;  /* 0x00000008000e7213 */ /* 0x000fc40000000000 */
[----:B------:R-:W-:Y:S01]  /*05d0*/  IABS R20, R12 ;  /* 0x0000000c00147213 */ /* 0x000fe20000000000 */
[----:B------:R-:W-:Y:S01]  /*05e0*/  VIADD R8, R13, 0xfffffff9 ;  /* 0xfffffff90d087836 */ /* 0x000fe20000000000 */
[----:B------:R-:W-:Y:S02]  /*05f0*/  IABS R13, R10 ;  /* 0x0000000a000d7213 */ /* 0x000fe40000000000 */
[----:B------:R-:W-:Y:S02]  /*0600*/  IABS R10, R11 ;  /* 0x0000000b000a7213 */ /* 0x000fe40000000000 */
[----:B------:R-:W-:Y:S02]  /*0610*/  IABS R16, R8 ;  /* 0x0000000800107213 */ /* 0x000fe40000000000 */
[----:B------:R-:W-:Y:S01]  /*0620*/  IADD3 R8, R9, -0x7, RZ ;  /* 0xfffffff909087810 */ /* 0x000fe20007ffe0ff */
[----:B------:R-:W-:Y:S01]  /*0630*/  VIADD R9, R10, 0xfffffff9 ;  /* 0xfffffff90a097836 */ /* 0x000fe20000000000 */
[----:B------:R-:W-:-:S02]  /*0640*/  LEA R3, R3, 0x3f, 0x6 ;  /* 0x0000003f03037811 */ /* 0x000fc400078e30ff */
[----:B------:R-:W-:Y:S01]  /*0650*/  MOV R12, R14 ;  /* 0x0000000e000c7202 */ /* 0x000fe20000000f00 */
[----:B------:R-:W-:Y:S01]  /*0660*/  IMAD.MOV.U32 R14, RZ, RZ, R13 ;  /* 0x000000ffff0e7224 */ /* 0x000fe200078e000d */
[----:B------:R-:W-:Y:S01]  /*0670*/  IABS R10, R8 ;  /* 0x00000008000a7213 */ /* 0x000fe20000000000 */
[C---:B------:R-:W-:Y:S01]  /*0680*/  IMAD.IADD R17, R3.reuse, 0x1, -R20 ;  /* 0x0000000103117824 */ /* 0x040fe200078e0a14 */
[----:B------:R-:W-:Y:S01]  /*0690*/  SHF.R.S32.HI R11, RZ, 0x1f, R18 ;  /* 0x0000001fff0b7819 */ /* 0x000fe20000011412 */
[----:B------:R-:W-:Y:S01]  /*06a0*/  IMAD.IADD R15, R3, 0x1, -R14 ;  /* 0x00000001030f7824 */ /* 0x000fe200078e0a0e */
[----:B------:R-:W-:Y:S01]  /*06b0*/  IADD3 R8, R3, -R12, RZ ;  /* 0x8000000c03087210 */ /* 0x000fe20007ffe0ff */
[----:B------:R-:W1:Y:S01]  /*06c0*/  LDC.64 R20, c[0x0][0x210] ;  /* 0x00008400ff147b82 */ /* 0x000e620000000a00 */
[----:B------:R-:W-:Y:S01]  /*06d0*/  IABS R12, R9 ;  /* 0x00000009000c7213 */ /* 0x000fe20000000000 */
[----:B------:R-:W-:Y:S01]  /*06e0*/  IMAD R15, R10, -0x8, R15 ;  /* 0xfffffff80a0f7824 */ /* 0x000fe200078e020f */
[----:B------:R-:W-:-:S02]  /*06f0*/  LOP3.LUT R6, RZ, R6, RZ, 0x33, !PT ;  /* 0x00000006ff067212 */ /* 0x000fc400078e33ff */
[----:B------:R-:W-:Y:S01]  /*0700*/  IADD3 R9, R3, -R16, RZ ;  /* 0x8000001003097210 */ /* 0x000fe20007ffe0ff */
[----:B------:R-:W-:Y:S01]  /*0710*/  IMAD R3, R10, -0x8, R8 ;  /* 0xfffffff80a037824 */ /* 0x000fe200078e0208 */
[----:B------:R-:W-:Y:S01]  /*0720*/  LEA.HI R11, R11, R18, RZ, 0x8 ;  /* 0x000000120b0b7211 */ /* 0x000fe200078f40ff */
[C---:B------:R-:W-:Y:S01]  /*0730*/  IMAD R17, R12.reuse, -0x8, R17 ;  /* 0xfffffff80c117824 */ /* 0x040fe200078e0211 */
[----:B------:R-:W-:Y:S01]  /*0740*/  IADD3 R6, R7, R6, RZ ;  /* 0x0000000607067210 */ /* 0x000fe20007ffe0ff */
[----:B------:R-:W-:Y:S01]  /*0750*/  IMAD R7, R12, -0x8, R9 ;  /* 0xfffffff80c077824 */ /* 0x000fe200078e0209 */
[----:B------:R-:W-:Y:S01]  /*0760*/  LOP3.LUT R11, R11, 0xffffff00, RZ, 0xc0, !PT ;  /* 0xffffff000b0b7812 */ /* 0x000fe200078ec0ff */
[----:B------:R-:W2:Y:S01]  /*0770*/  LDC.64 R8, c[0x0][0x218] ;  /* 0x00008600ff087b82 */ /* 0x000ea20000000a00 */
[----:B------:R-:W-:Y:S02]  /*0780*/  IABS R0, R0 ;  /* 0x0000000000007213 */ /* 0x000fe40000000000 */
[----:B------:R-:W-:Y:S01]  /*0790*/  IABS R2, R2 ;  /* 0x0000000200027213 */ /* 0x000fe20000000000 */
[----:B------:R-:W-:Y:S01]  /*07a0*/  IMAD.IADD R25, R18, 0x1, -R11 ;  /* 0x0000000112197824 */ /* 0x000fe200078e0a0b */
[----:B------:R-:W-:Y:S01]  /*07b0*/  IABS R6, R6 ;  /* 0x0000000600067213 */ /* 0x000fe20000000000 */
[----:B------:R-:W-:Y:S01]  /*07c0*/  VIADD R0, R0, 0xfffffff9 ;  /* 0xfffffff900007836 */ /* 0x000fe20000000000 */
[----:B------:R-:W-:Y:S01]  /*07d0*/  IADD3 R2, R2, -0x7, RZ ;  /* 0xfffffff902027810 */ /* 0x000fe20007ffe0ff */
[----:B------:R-:W3:Y:S01]  /*07e0*/  LDC.64 R10, c[0x0][0x228] ;  /* 0x00008a00ff0a7b82 */ /* 0x000ee20000000a00 */
[----:B------:R-:W-:Y:S01]  /*07f0*/  LEA R18, R18, 0x3f, 0x6 ;  /* 0x0000003f12127811 */ /* 0x000fe200078e30ff */
[----:B------:R-:W-:Y:S01]  /*0800*/  IMAD R16, R4, 0xa, RZ ;  /* 0x0000000a04107824 */ /* 0x000fe200078e02ff */
[----:B------:R-:W-:Y:S01]  /*0810*/  IABS R29, R0 ;  /* 0x00000000001d7213 */ /* 0x000fe20000000000 */
[----:B------:R-:W-:Y:S01]  /*0820*/  IMAD.WIDE R22, R25, 0x4, R22 ;  /* 0x0000000419167825 */ /* 0x000fe200078e0216 */
[----:B------:R-:W-:-:S02]  /*0830*/  IADD3 R0, R6, -0x7, RZ ;  /* 0xfffffff906007810 */ /* 0x000fc40007ffe0ff */
[----:B------:R-:W-:Y:S01]  /*0840*/  IABS R19, R2 ;  /* 0x0000000200137213 */ /* 0x000fe20000000000 */
[----:B------:R-:W-:Y:S01]  /*0850*/  IMAD.IADD R29, R18, 0x1, -R29 ;  /* 0x00000001121d7824 */ /* 0x000fe200078e0a1d */
[----:B------:R-:W-:Y:S01]  /*0860*/  IABS R0, R0 ;  /* 0x0000000000007213 */ /* 0x000fe20000000000 */
[----:B-1----:R-:W-:Y:S01]  /*0870*/  IMAD.WIDE R14, R15, 0x4, R20 ;  /* 0x000000040f0e7825 */ /* 0x002fe200078e0214 */
[----:B------:R-:W-:Y:S01]  /*0880*/  IADD3 R19, R18, -R19, RZ ;  /* 0x8000001312137210 */ /* 0x000fe20007ffe0ff */
[----:B------:R-:W4:Y:S01]  /*0890*/  LDG.E.EL R22, desc[UR4][R22.64] ;  /* 0x0000000416167981 */ /* 0x000f22000c2e1900 */
[----:B------:R-:W-:Y:S01]  /*08a0*/  LOP3.LUT R16, RZ, R16, RZ, 0x33, !PT ;  /* 0x00000010ff107212 */ /* 0x000fe200078e33ff */
[C---:B------:R-:W-:Y:S01]  /*08b0*/  IMAD R29, R0.reuse, -0x8, R29 ;  /* 0xfffffff8001d7824 */ /* 0x040fe200078e021d */
[----:B------:R-:W1:Y:S01]  /*08c0*/  LDC.64 R12, c[0x0][0x230] ;  /* 0x00008c00ff0c7b82 */ /* 0x000e620000000a00 */
[----:B------:R-:W-:Y:S01]  /*08d0*/  IMAD R19, R0, -0x8, R19 ;  /* 0xfffffff800137824 */ /* 0x000fe200078e0213 */
[----:B------:R5:W4:Y:S04]  /*08e0*/  LDG.E.EL R4, desc[UR4][R14.64] ;  /* 0x000000040e047981 */ /* 0x000b28000c2e1900 */
[----:B------:R2:W4:Y:S01]  /*08f0*/  LDG.E.EL R0, desc[UR4][R26.64] ;  /* 0x000000041a007981 */ /* 0x000522000c2e1900 */
[----:B------:R-:W-:-:S04]  /*0900*/  IMAD.WIDE R6, R7, 0x4, R20 ;  /* 0x0000000407067825 */ /* 0x000fc800078e0214 */
[----:B------:R-:W-:Y:S02]  /*0910*/  IMAD.IADD R28, R28, 0x1, R16 ;  /* 0x000000011c1c7824 */ /* 0x000fe400078e0210 */
[----:B0----5:R-:W-:Y:S01]  /*0920*/  IMAD.WIDE R14, R17, 0x4, R20 ;  /* 0x00000004110e7825 */ /* 0x021fe200078e0214 */
[----:B------:R-:W5:Y:S03]  /*0930*/  LDG.E.EL R6, desc[UR4][R6.64] ;  /* 0x0000000406067981 */ /* 0x000f66000c2e1900 */
[----:B--2---:R-:W-:-:S04]  /*0940*/  IMAD.WIDE R26, R24, 0x4, R8 ;  /* 0x00000004181a7825 */ /* 0x004fc800078e0208 */
[----:B---3--:R-:W-:Y:S01]  /*0950*/  IMAD.WIDE R16, R24, 0x4, R10 ;  /* 0x0000000418107825 */ /* 0x008fe200078e020a */
[----:B------:R0:W2:Y:S04]  /*0960*/  LDG.E.EL R23, desc[UR4][R26.64] ;  /* 0x000000041a177981 */ /* 0x0000a8000c2e1900 */
[----:B------:R3:W2:Y:S01]  /*0970*/  LDG.E.EL R7, desc[UR4][R16.64] ;  /* 0x0000000410077981 */ /* 0x0006a2000c2e1900 */
[----:B0-----:R-:W-:-:S05]  /*0980*/  IADD3 R26, R5, 0x202, RZ ;  /* 0x00000202051a7810 */ /* 0x001fca0007ffe0ff */
[----:B---3--:R-:W-:-:S05]  /*0990*/  IMAD.HI R16, R26, 0x66666667, RZ ;  /* 0x666666671a107827 */ /* 0x008fca00078e02ff */
[----:B------:R-:W-:-:S04]  /*09a0*/  SHF.R.U32.HI R17, RZ, 0x1f, R16 ;  /* 0x0000001fff117819 */ /* 0x000fc80000011610 */
[----:B------:R-:W-:Y:S01]  /*09b0*/  LEA.HI.SX32 R16, R16, R17, 0x1e ;  /* 0x0000001110107211 */ /* 0x000fe200078ff2ff */
[----:B------:R-:W-:-:S04]  /*09c0*/  IMAD.WIDE R2, R3, 0x4, R20 ;  /* 0x0000000403027825 */ /* 0x000fc800078e0214 */
[----:B------:R-:W-:Y:S02]  /*09d0*/  IMAD R17, R16, 0xa, RZ ;  /* 0x0000000a10117824 */ /* 0x000fe400078e02ff */
[----:B------:R-:W3:Y:S03]  /*09e0*/  LDG.E.EL R3, desc[UR4][R2.64] ;  /* 0x0000000402037981 */ /* 0x000ee6000c2e1900 */
[----:B------:R-:W-:-:S05]  /*09f0*/  LOP3.LUT R17, RZ, R17, RZ, 0x33, !PT ;  /* 0x00000011ff117212 */ /* 0x000fca00078e33ff */
[----:B------:R-:W-:Y:S01]  /*0a00*/  IMAD.IADD R26, R26, 0x1, R17 ;  /* 0x000000011a1a7824 */ /* 0x000fe200078e0211 */
[----:B------:R1:W2:Y:S04]  /*0a10*/  LDG.E.EL R2, desc[UR4][R14.64] ;  /* 0x000000040e027981 */ /* 0x0002a8000c2e1900 */
[----:B------:R-:W-:Y:S01]  /*0a20*/  IABS R26, R26 ;  /* 0x0000001a001a7213 */ /* 0x000fe20000000000 */
[----:B-1----:R-:W-:-:S05]  /*0a30*/  IMAD.WIDE R14, R24, 0x4, R12 ;  /* 0x00000004180e7825 */ /* 0x002fca00078e020c */
[----:B------:R0:W5:Y:S02]  /*0a40*/  LDG.E.EL R24, desc[UR4][R14.64] ;  /* 0x000000040e187981 */ /* 0x000164000c2e1900 */
[----:B0-----:R-:W-:-:S04]  /*0a50*/  IMAD.HI R15, R16, 0x66666667, RZ ;  /* 0x66666667100f7827 */ /* 0x001fc800078e02ff */
[----:B------:R-:W-:Y:S01]  /*0a60*/  VIADD R14, R26, 0xfffffff9 ;  /* 0xfffffff91a0e7836 */ /* 0x000fe20000000000 */
[----:B------:R-:W-:-:S04]  /*0a70*/  SHF.R.U32.HI R26, RZ, 0x1f, R15 ;  /* 0x0000001fff1a7819 */ /* 0x000fc8000001160f */
[----:B------:R-:W-:-:S05]  /*0a80*/  LEA.HI.SX32 R26, R15, R26, 0x1e ;  /* 0x0000001a0f1a7211 */ /* 0x000fca00078ff2ff */
[----:B------:R-:W-:-:S05]  /*0a90*/  IMAD R26, R26, 0xa, RZ ;  /* 0x0000000a1a1a7824 */ /* 0x000fca00078e02ff */
[----:B------:R-:W-:Y:S02]  /*0aa0*/  LOP3.LUT R15, RZ, R26, RZ, 0x33, !PT ;  /* 0x0000001aff0f7212 */ /* 0x000fe400078e33ff */
[----:B------:R-:W-:Y:S02]  /*0ab0*/  IABS R17, R28 ;  /* 0x0000001c00117213 */ /* 0x000fe40000000000 */
[----:B------:R-:W-:Y:S02]  /*0ac0*/  IADD3 R15, R16, R15, RZ ;  /* 0x0000000f100f7210 */ /* 0x000fe40007ffe0ff */
[----:B------:R-:W-:Y:S02]  /*0ad0*/  IADD3 R17, R17, -0x7, RZ ;  /* 0xfffffff911117810 */ /* 0x000fe40007ffe0ff */
[----:B------:R-:W-:Y:S02]  /*0ae0*/  IABS R15, R15 ;  /* 0x0000000f000f7213 */ /* 0x000fe40000000000 */
[----:B------:R-:W-:-:S02]  /*0af0*/  IABS R27, R17 ;  /* 0x00000011001b7213 */ /* 0x000fc40000000000 */
[----:B------:R-:W-:Y:S01]  /*0b00*/  IABS R17, R14 ;  /* 0x0000000e00117213 */ /* 0x000fe20000000000 */
[----:B------:R-:W-:-:S03]  /*0b10*/  VIADD R15, R15, 0xfffffff9 ;  /* 0xfffffff90f0f7836 */ /* 0x000fc60000000000 */
[----:B------:R-:W-:Y:S02]  /*0b20*/  IADD3 R14, R18, -R17, RZ ;  /* 0x80000011120e7210 */ /* 0x000fe40007ffe0ff */
[----:B------:R-:W-:Y:S01]  /*0b30*/  IABS R15, R15 ;  /* 0x0000000f000f7213 */ /* 0x000fe20000000000 */
[----:B------:R-:W-:-:S04]  /*0b40*/  IMAD.IADD R18, R18, 0x1, -R27 ;  /* 0x0000000112127824 */ /* 0x000fc800078e0a1b */
[C---:B------:R-:W-:Y:S02]  /*0b50*/  IMAD R27, R15.reuse, -0x8, R14 ;  /* 0xfffffff80f1b7824 */ /* 0x040fe400078e020e */
[----:B------:R-:W-:Y:S02]  /*0b60*/  IMAD R26, R15, -0x8, R18 ;  /* 0xfffffff80f1a7824 */ /* 0x000fe400078e0212 */
[----:B------:R-:W-:-:S04]  /*0b70*/  IMAD.WIDE R16, R19, 0x4, R20 ;  /* 0x0000000413107825 */ /* 0x000fc800078e0214 */
[--C-:B------:R-:W-:Y:S02]  /*0b80*/  IMAD.WIDE R14, R29, 0x4, R20.reuse ;  /* 0x000000041d0e7825 */ /* 0x100fe400078e0214 */
[----:B------:R0:W5:Y:S02]  /*0b90*/  LDG.E.EL R16, desc[UR4][R16.64] ;  /* 0x0000000410107981 */ /* 0x000164000c2e1900 */
[--C-:B------:R-:W-:Y:S02]  /*0ba0*/  IMAD.WIDE R18, R27, 0x4, R20.reuse ;  /* 0x000000041b127825 */ /* 0x100fe400078e0214 */
[----:B------:R1:W5:Y:S02]  /*0bb0*/  LDG.E.EL R14, desc[UR4][R14.64] ;  /* 0x000000040e0e7981 */ /* 0x000364000c2e1900 */
[----:B------:R-:W-:Y:S02]  /*0bc0*/  IMAD.WIDE R20, R26, 0x4, R20 ;  /* 0x000000041a147825 */ /* 0x000fe400078e0214 */
[----:B------:R-:W5:Y:S02]  /*0bd0*/  LDG.E.EL R18, desc[UR4][R18.64] ;  /* 0x0000000412127981 */ /* 0x000f64000c2e1900 */
[----:B------:R-:W-:-:S02]  /*0be0*/  IMAD.WIDE R8, R25, 0x4, R8 ;  /* 0x0000000419087825 */ /* 0x000fc400078e0208 */
[----:B------:R-:W5:Y:S02]  /*0bf0*/  LDG.E.EL R20, desc[UR4][R20.64] ;  /* 0x0000000414147981 */ /* 0x000f64000c2e1900 */
[C---:B------:R-:W-:Y:S02]  /*0c00*/  IMAD.WIDE R10, R25.reuse, 0x4, R10 ;  /* 0x00000004190a7825 */ /* 0x040fe400078e020a */
[----:B------:R1:W5:Y:S02]  /*0c10*/  LDG.E.EL R27, desc[UR4][R8.64] ;  /* 0x00000004081b7981 */ /* 0x000364000c2e1900 */
[----:B------:R-:W-:Y:S02]  /*0c20*/  IMAD.WIDE R12, R25, 0x4, R12 ;  /* 0x00000004190c7825 */ /* 0x000fe400078e020c */
[----:B------:R1:W5:Y:S04]  /*0c30*/  LDG.E.EL R10, desc[UR4][R10.64] ;  /* 0x000000040a0a7981 */ /* 0x000368000c2e1900 */
[----:B------:R3:W5:Y:S01]  /*0c40*/  LDG.E.EL R13, desc[UR4][R12.64] ;  /* 0x000000040c0d7981 */ /* 0x000762000c2e1900 */
[----:B0-----:R-:W-:Y:S01]  /*0c50*/  HFMA2.MMA R17, -RZ, RZ, 1.625, 0 ;  /* 0x3e800000ff117435 */ /* 0x001fe200000001ff */
[----:B----4-:R-:W-:-:S04]  /*0c60*/  FADD R0, R0, 9.9999997473787516356e-06 ;  /* 0x3727c5ac00007421 */ /* 0x010fc80000000000 */
[----:B------:R-:W0:Y:S01]  /*0c70*/  MUFU.SQRT R25, R0 ;  /* 0x0000000000197308 */ /* 0x000e220000002000 */
[----:B------:R-:W-:-:S07]  /*0c80*/  FADD R22, R22, 9.9999997473787516356e-06 ;  /* 0x3727c5ac16167421 */ /* 0x000fce0000000000 */
[----:B-1----:R-:W1:Y:S01]  /*0c90*/  MUFU.SQRT R15, R22 ;  /* 0x00000016000f7308 */ /* 0x002e620000002000 */
[C---:B0-----:R-:W-:Y:S02]  /*0ca0*/  FSETP.GT.AND P0, PT, R25.reuse, 8.50705917302346158658e+37, PT ;  /* 0x7e8000001900780b */ /* 0x041fe40003f04000 */
[----:B------:R-:W-:Y:S02]  /*0cb0*/  FSETP.GEU.AND P2, PT, R25, 1.175494350822287508e-38, PT ;  /* 0x008000001900780b */ /* 0x000fe40003f4e000 */
[----:B-1----:R-:W-:-:S09]  /*0cc0*/  FSETP.GT.AND P1, PT, R15, 8.50705917302346158658e+37, PT ;  /* 0x7e8000000f00780b */ /* 0x002fd20003f24000 */
[----:B------:R-:W-:Y:S01]  /*0cd0*/  @P0 FMUL R25, R25, 0.25 ;  /* 0x3e80000019190820 */ /* 0x000fe20000400000 */
[----:B------:R-:W-:-:S03]  /*0ce0*/  FSETP.GEU.AND P3, PT, R15, 1.175494350822287508e-38, PT ;  /* 0x008000000f00780b */ /* 0x000fc60003f6e000 */
[----:B------:R-:W-:Y:S01]  /*0cf0*/  @!P2 FMUL R25, R25, 16777216 ;  /* 0x4b8000001919a820 */ /* 0x000fe20000400000 */
[----:B------:R-:W-:-:S05]  /*0d00*/  FSEL R8, R17, 1, P0 ;  /* 0x3f80000011087808 */ /* 0x000fca0000000000 */
[----:B------:R-:W0:Y:S01]  /*0d10*/  MUFU.RCP R25, R25 ;  /* 0x0000001900197308 */ /* 0x000e220000001000 */
[----:B------:R-:W-:Y:S01]  /*0d20*/  @P1 FMUL R15, R15, 0.25 ;  /* 0x3e8000000f0f1820 */ /* 0x000fe20000400000 */
[----:B------:R-:W-:-:S03]  /*0d30*/  @!P2 FMUL R8, R8, 16777216 ;  /* 0x4b8000000808a820 */ /* 0x000fc60000400000 */
[----:B------:R-:W-:-:S04]  /*0d40*/  @!P3 FMUL R15, R15, 16777216 ;  /* 0x4b8000000f0fb820 */ /* 0x000fc80000400000 */
[----:B------:R-:W1:Y:S01]  /*0d50*/  MUFU.RCP R0, R15 ;  /* 0x0000000f00007308 */ /* 0x000e620000001000 */
[----:B------:R-:W-:Y:S01]  /*0d60*/  FSEL R17, R17, 1, P1 ;  /* 0x3f80000011117808 */ /* 0x000fe20000800000 */
[----:B0-----:R-:W-:Y:S02]  /*0d70*/  FMUL R11, R25, R8 ;  /* 0x00000008190b7220 */ /* 0x001fe40000400000 */
[----:B------:R-:W0:Y:S01]  /*0d80*/  LDC.64 R8, c[0x0][0x238] ;  /* 0x00008e00ff087b82 */ /* 0x000e220000000a00 */
[--C-:B--2---:R-:W-:Y:S01]  /*0d90*/  FADD R4, R4, -R23.reuse ;  /* 0x8000001704047221 */ /* 0x104fe20000000000 */
[----:B------:R-:W-:Y:S01]  /*0da0*/  @!P3 FMUL R17, R17, 16777216 ;  /* 0x4b8000001111b820 */ /* 0x000fe20000400000 */
[--C-:B---3--:R-:W-:Y:S01]  /*0db0*/  FADD R12, R3, -R23.reuse ;  /* 0x80000017030c7221 */ /* 0x108fe20000000000 */
[--C-:B------:R-:W-:Y:S01]  /*0dc0*/  FADD R2, R2, -R23.reuse ;  /* 0x8000001702027221 */ /* 0x100fe20000000000 */
[----:B-----5:R-:W-:Y:S01]  /*0dd0*/  FADD R6, R6, -R23 ;  /* 0x8000001706067221 */ /* 0x020fe20000000000 */
[C---:B------:R-:W-:Y:S01]  /*0de0*/  FMUL R3, R11.reuse, R4 ;  /* 0x000000040b037220 */ /* 0x040fe20000400000 */
[----:B-1----:R-:W-:Y:S01]  /*0df0*/  FMUL R17, R0, R17 ;  /* 0x0000001100117220 */ /* 0x002fe20000400000 */
[C---:B------:R-:W-:Y:S01]  /*0e00*/  FMUL R12, R11.reuse, R12 ;  /* 0x0000000c0b0c7220 */ /* 0x040fe20000400000 */
[C---:B------:R-:W-:Y:S01]  /*0e10*/  FMUL R15, R11.reuse, R2 ;  /* 0x000000020b0f7220 */ /* 0x040fe20000400000 */
[----:B------:R-:W-:Y:S01]  /*0e20*/  FMUL R11, R11, R6 ;  /* 0x000000060b0b7220 */ /* 0x000fe20000400000 */
[C-C-:B------:R-:W-:Y:S01]  /*0e30*/  FFMA R3, R7.reuse, R3, R24.reuse ;  /* 0x0000000307037223 */ /* 0x140fe20000000018 */
[----:B------:R-:W-:-:S02]  /*0e40*/  FFMA R2, R7, R12, R24 ;  /* 0x0000000c07027223 */ /* 0x000fc40000000018 */
[C-C-:B------:R-:W-:Y:S01]  /*0e50*/  FFMA R0, R7.reuse, R11, R24.reuse ;  /* 0x0000000b07007223 */ /* 0x140fe20000000018 */
[----:B------:R-:W-:Y:S01]  /*0e60*/  FFMA R7, R7, R15, R24 ;  /* 0x0000000f07077223 */ /* 0x000fe20000000018 */
[----:B------:R-:W-:Y:S02]  /*0e70*/  FSETP.GEU.AND P6, PT, R3, RZ, PT ;  /* 0x000000ff0300720b */ /* 0x000fe40003fce000 */
[----:B------:R-:W-:Y:S02]  /*0e80*/  FSETP.GEU.AND P0, PT, R2, RZ, PT ;  /* 0x000000ff0200720b */ /* 0x000fe40003f0e000 */
[----:B------:R-:W-:Y:S01]  /*0e90*/  FSETP.GEU.AND P1, PT, R7, RZ, PT ;  /* 0x000000ff0700720b */ /* 0x000fe20003f2e000 */
[----:B0-----:R-:W-:Y:S01]  /*0ea0*/  IMAD.WIDE R8, R5, 0x4, R8 ;  /* 0x0000000405087825 */ /* 0x001fe200078e0208 */
[----:B------:R-:W-:Y:S02]  /*0eb0*/  SEL R5, R3, RZ, P6 ;  /* 0x000000ff03057207 */ /* 0x000fe40003000000 */
[----:B------:R-:W-:-:S02]  /*0ec0*/  FSETP.GEU.AND P2, PT, R0, RZ, PT ;  /* 0x000000ff0000720b */ /* 0x000fc40003f4e000 */
[----:B------:R-:W-:Y:S02]  /*0ed0*/  SEL R4, R2, RZ, P0 ;  /* 0x000000ff02047207 */ /* 0x000fe40000000000 */
[----:B------:R-:W-:Y:S02]  /*0ee0*/  SEL R7, R7, RZ, P1 ;  /* 0x000000ff07077207 */ /* 0x000fe40000800000 */
[----:B------:R-:W-:-:S05]  /*0ef0*/  SEL R6, R0, RZ, P2 ;  /* 0x000000ff00067207 */ /* 0x000fca0001000000 */
[----:B------:R-:W-:Y:S01]  /*0f00*/  STG.E.128 desc[UR4][R8.64], R4 ;  /* 0x0000000408007986 */ /* 0x000fe2000c101d04 */
[--C-:B------:R-:W-:Y:S01]  /*0f10*/  FADD R14, R14, -R27.reuse ;  /* 0x8000001b0e0e7221 */ /* 0x100fe20000000000 */
[--C-:B------:R-:W-:Y:S01]  /*0f20*/  FADD R16, R16, -R27.reuse ;  /* 0x8000001b10107221 */ /* 0x100fe20000000000 */
[--C-:B------:R-:W-:Y:S01]  /*0f30*/  FADD R18, R18, -R27.reuse ;  /* 0x8000001b12127221 */ /* 0x100fe20000000000 */
[----:B------:R-:W-:Y:S01]  /*0f40*/  FADD R20, R20, -R27 ;  /* 0x8000001b14147221 */ /* 0x000fe20000000000 */
[C---:B------:R-:W-:Y:S01]  /*0f50*/  FMUL R14, R17.reuse, R14 ;  /* 0x0000000e110e7220 */ /* 0x040fe20000400000 */
[C---:B------:R-:W-:Y:S01]  /*0f60*/  FMUL R16, R17.reuse, R16 ;  /* 0x0000001011107220 */ /* 0x040fe20000400000 */
[C---:B------:R-:W-:Y:S01]  /*0f70*/  FMUL R18, R17.reuse, R18 ;  /* 0x0000001211127220 */ /* 0x040fe20000400000 */
[----:B------:R-:W-:Y:S01]  /*0f80*/  FMUL R20, R17, R20 ;  /* 0x0000001411147220 */ /* 0x000fe20000400000 */
[C-C-:B------:R-:W-:Y:S01]  /*0f90*/  FFMA R14, R10.reuse, R14, R13.reuse ;  /* 0x0000000e0a0e7223 */ /* 0x140fe2000000000d */
[C-C-:B------:R-:W-:Y:S01]  /*0fa0*/  FFMA R16, R10.reuse, R16, R13.reuse ;  /* 0x000000100a107223 */ /* 0x140fe2000000000d */
[C-C-:B------:R-:W-:Y:S01]  /*0fb0*/  FFMA R18, R10.reuse, R18, R13.reuse ;  /* 0x000000120a127223 */ /* 0x140fe2000000000d */
[----:B------:R-:W-:-:S02]  /*0fc0*/  FFMA R20, R10, R20, R13 ;  /* 0x000000140a147223 */ /* 0x000fc4000000000d */
[----:B------:R-:W-:Y:S02]  /*0fd0*/  FSETP.GEU.AND P3, PT, R14, RZ, PT ;  /* 0x000000ff0e00720b */ /* 0x000fe40003f6e000 */
[----:B------:R-:W-:Y:S02]  /*0fe0*/  FSETP.GEU.AND P4, PT, R16, RZ, PT ;  /* 0x000000ff1000720b */ /* 0x000fe40003f8e000 */
[----:B------:R-:W-:Y:S02]  /*0ff0*/  FSETP.GEU.AND P5, PT, R18, RZ, PT ;  /* 0x000000ff1200720b */ /* 0x000fe40003fae000 */
[----:B------:R-:W-:Y:S02]  /*1000*/  FSETP.GEU.AND P6, PT, R20, RZ, PT ;  /* 0x000000ff1400720b */ /* 0x000fe40003fce000 */
[----:B------:R-:W-:Y:S02]  /*1010*/  SEL R12, R14, RZ, P3 ;  /* 0x000000ff0e0c7207 */ /* 0x000fe40001800000 */
[----:B------:R-:W-:-:S02]  /*1020*/  SEL R13, R16, RZ, P4 ;  /* 0x000000ff100d7207 */ /* 0x000fc40002000000 */
[----:B------:R-:W-:Y:S02]  /*1030*/  SEL R14, R18, RZ, P5 ;  /* 0x000000ff120e7207 */ /* 0x000fe40002800000 */
[----:B------:R-:W-:-:S05]  /*1040*/  SEL R15, R20, RZ, P6 ;  /* 0x000000ff140f7207 */ /* 0x000fca0003000000 */
[----:B------:R-:W-:Y:S01]  /*1050*/  STG.E.128 desc[UR4][R8.64+0x800], R12 ;  /* 0x0008000c08007986 */ /* 0x000fe2000c101d04 */
[----:B------:R-:W-:Y:S05]  /*1060*/  EXIT ;  /* 0x000000000000794d */ /* 0x000fea0003800000 */
.L_x_0:
[----:B------:R-:W-:-:S00]  /*1070*/  BRA `(.L_x_0) ;  /* 0xfffffffc00fc7947 */ /* 0x000fc0000383ffff */
[----:B------:R-:W-:-:S00]  /*1080*/  NOP ;  /* 0x0000000000007918 */ /* 0x000fc00000000000 */
[----:B------:R-:W-:-:S00]  /*1090*/  NOP ;  /* 0x0000000000007918 */ /* 0x000fc00000000000 */
[----:B------:R-:W-:-:S00]  /*10a0*/  NOP ;  /* 0x0000000000007918 */ /* 0x000fc00000000000 */
[----:B------:R-:W-:-:S00]  /*10b0*/  NOP ;  /* 0x0000000000007918 */ /* 0x000fc00000000000 */
[----:B------:R-:W-:-:S00]  /*10c0*/  NOP ;  /* 0x0000000000007918 */ /* 0x000fc00000000000 */
[----:B------:R-:W-:-:S00]  /*10d0*/  NOP ;  /* 0x0000000000007918 */ /* 0x000fc00000000000 */
[----:B------:R-:W-:-:S00]  /*10e0*/  NOP ;  /* 0x0000000000007918 */ /* 0x000fc00000000000 */
[----:B------:R-:W-:-:S00]  /*10f0*/  NOP ;  /* 0x0000000000007918 */ /* 0x000fc00000000000 */
.L_x_1:


//--------------------- .nv.global.init           --------------------------
	.section	.nv.global.init,"aw",@progbits
.nv.global.init:
	.type		_$_str,@object
	.size		_$_str,(_$_str_$_2 - _$_str)
_$_str:
        /*0000*/ 	.byte	0x5f, 0x5f, 0x43, 0x55, 0x44, 0x41, 0x5f, 0x46, 0x54, 0x5a, 0x00
	.type		_$_str_$_2,@object
	.size		_$_str_$_2,(.L_1 - _$_str_$_2)
_$_str_$_2:
        /*000b*/ 	.byte	0x5f, 0x5f, 0x43, 0x55, 0x44, 0x41, 0x5f, 0x50, 0x52, 0x45, 0x43, 0x5f, 0x53, 0x51, 0x52, 0x54
        /*001b*/ 	.byte	0x00
.L_1:


//--------------------- .nv.constant0.triton_poi_fused__native_batch_norm_legit_no_training_reflection_pad2d_relu_18 --------------------------
	.section	.nv.constant0.triton_poi_fused__native_batch_norm_legit_no_training_reflection_pad2d_relu_18,"a",@progbits
	.sectionflags	@""
	.align	4
.nv.constant0.triton_poi_fused__native_batch_norm_legit_no_training_reflection_pad2d_relu_18:
	.zero		580
